	.headerflags	@"EF_CUDA_TEXMODE_UNIFIED EF_CUDA_64BIT_ADDRESS EF_CUDA_ACCELERATORS EF_CUDA_SM90 EF_CUDA_VIRTUAL_SM(EF_CUDA_SM90)"
	.elftype	@"ET_EXEC"


//--------------------- .nv.info                  --------------------------
	.section	.nv.info,"",@"SHT_CUDA_INFO"
	.align	4


	//----- nvinfo : EIATTR_REGCOUNT
	.align		4
        /*0000*/ 	.byte	0x04, 0x2f
        /*0002*/ 	.short	(.L_3 - .L_2)
	.align		4
.L_2:
        /*0004*/ 	.word	index@(triton_poi_fused__native_batch_norm_legit_no_training_relu_35)
        /*0008*/ 	.word	0x00000016


	//----- nvinfo : EIATTR_MIN_STACK_SIZE
	.align		4
.L_3:
        /*000c*/ 	.byte	0x04, 0x12
        /*000e*/ 	.short	(.L_5 - .L_4)
	.align		4
.L_4:
        /*0010*/ 	.word	index@(triton_poi_fused__native_batch_norm_legit_no_training_relu_35)
        /*0014*/ 	.word	0x00000000


	//----- nvinfo : EIATTR_FRAME_SIZE
	.align		4
.L_5:
        /*0018*/ 	.byte	0x04, 0x11
        /*001a*/ 	.short	(.L_7 - .L_6)
	.align		4
.L_6:
        /*001c*/ 	.word	index@(triton_poi_fused__native_batch_norm_legit_no_training_relu_35)
        /*0020*/ 	.word	0x00000000


	//----- nvinfo : EIATTR_MIN_STACK_SIZE
	.align		4
.L_7:
        /*0024*/ 	.byte	0x04, 0x12
        /*0026*/ 	.short	(.L_9 - .L_8)
	.align		4
.L_8:
        /*0028*/ 	.word	index@(triton_poi_fused__native_batch_norm_legit_no_training_relu_35)
        /*002c*/ 	.word	0x00000000
.L_9:


//--------------------- .nv.info.triton_poi_fused__native_batch_norm_legit_no_training_relu_35 --------------------------
	.section	.nv.info.triton_poi_fused__native_batch_norm_legit_no_training_relu_35,"",@"SHT_CUDA_INFO"
	.sectionflags	@""
	.align	4


	//----- nvinfo : EIATTR_CUDA_API_VERSION
	.align		4
        /*0000*/ 	.byte	0x04, 0x37
        /*0002*/ 	.short	(.L_11 - .L_10)
.L_10:
        /*0004*/ 	.word	0x0000007c


	//----- nvinfo : EIATTR_KPARAM_INFO
	.align		4
.L_11:
        /*0008*/ 	.byte	0x04, 0x17
        /*000a*/ 	.short	(.L_13 - .L_12)
.L_12:
        /*000c*/ 	.word	0x00000000
        /*0010*/ 	.short	0x0006
        /*0012*/ 	.short	0x0030
        /*0014*/ 	.byte	0x00, 0xf0, 0x11, 0x00


	//----- nvinfo : EIATTR_KPARAM_INFO
	.align		4
.L_13:
        /*0018*/ 	.byte	0x04, 0x17
        /*001a*/ 	.short	(.L_15 - .L_14)
.L_14:
        /*001c*/ 	.word	0x00000000
        /*0020*/ 	.short	0x0005
        /*0022*/ 	.short	0x0028
        /*0024*/ 	.byte	0x00, 0xf4, 0x21, 0x00


	//----- nvinfo : EIATTR_KPARAM_INFO
	.align		4
.L_15:
        /*0028*/ 	.byte	0x04, 0x17
        /*002a*/ 	.short	(.L_17 - .L_16)
.L_16:
        /*002c*/ 	.word	0x00000000
        /*0030*/ 	.short	0x0004
        /*0032*/ 	.short	0x0020
        /*0034*/ 	.byte	0x00, 0xf4, 0x21, 0x00


	//----- nvinfo : EIATTR_KPARAM_INFO
	.align		4
.L_17:
        /*0038*/ 	.byte	0x04, 0x17
        /*003a*/ 	.short	(.L_19 - .L_18)
.L_18:
        /*003c*/ 	.word	0x00000000
        /*0040*/ 	.short	0x0003
        /*0042*/ 	.short	0x0018
        /*0044*/ 	.byte	0x00, 0xf4, 0x21, 0x00


	//----- nvinfo : EIATTR_KPARAM_INFO
	.align		4
.L_19:
        /*0048*/ 	.byte	0x04, 0x17
        /*004a*/ 	.short	(.L_21 - .L_20)
.L_20:
        /*004c*/ 	.word	0x00000000
        /*0050*/ 	.short	0x0002
        /*0052*/ 	.short	0x0010
        /*0054*/ 	.byte	0x00, 0xf4, 0x21, 0x00


	//----- nvinfo : EIATTR_KPARAM_INFO
	.align		4
.L_21:
        /*0058*/ 	.byte	0x04, 0x17
        /*005a*/ 	.short	(.L_23 - .L_22)
.L_22:
        /*005c*/ 	.word	0x00000000
        /*0060*/ 	.short	0x0001
        /*0062*/ 	.short	0x0008
        /*0064*/ 	.byte	0x00, 0xf4, 0x21, 0x00


	//----- nvinfo : EIATTR_KPARAM_INFO
	.align		4
.L_23:
        /*0068*/ 	.byte	0x04, 0x17
        /*006a*/ 	.short	(.L_25 - .L_24)
.L_24:
        /*006c*/ 	.word	0x00000000
        /*0070*/ 	.short	0x0000
        /*0072*/ 	.short	0x0000
        /*0074*/ 	.byte	0x00, 0xf4, 0x21, 0x00


	//----- nvinfo : EIATTR_SPARSE_MMA_MASK
	.align		4
.L_25:
        /*0078*/ 	.byte	0x03, 0x50
        /*007a*/ 	.short	0x0000


	//----- nvinfo : EIATTR_MAXREG_COUNT
	.align		4
        /*007c*/ 	.byte	0x03, 0x1b
        /*007e*/ 	.short	0x00ff


	//----- nvinfo : EIATTR_EXIT_INSTR_OFFSETS
	.align		4
        /*0080*/ 	.byte	0x04, 0x1c
        /*0082*/ 	.short	(.L_27 - .L_26)


	//   ....[0]....
.L_26:
        /*0084*/ 	.word	0x00000420


	//   ....[1]....
        /*0088*/ 	.word	0x00000440


	//----- nvinfo : EIATTR_REQNTID
	.align		4
.L_27:
        /*008c*/ 	.byte	0x04, 0x10
        /*008e*/ 	.short	(.L_29 - .L_28)
.L_28:
        /*0090*/ 	.word	0x00000080
        /*0094*/ 	.word	0x00000001
        /*0098*/ 	.word	0x00000001


	//----- nvinfo : EIATTR_CBANK_PARAM_SIZE
	.align		4
.L_29:
        /*009c*/ 	.byte	0x03, 0x19
        /*009e*/ 	.short	0x0034


	//----- nvinfo : EIATTR_PARAM_CBANK
	.align		4
        /*00a0*/ 	.byte	0x04, 0x0a
        /*00a2*/ 	.short	(.L_31 - .L_30)
	.align		4
.L_30:
        /*00a4*/ 	.word	index@(.nv.constant0.triton_poi_fused__native_batch_norm_legit_no_training_relu_35)
        /*00a8*/ 	.short	0x0210
        /*00aa*/ 	.short	0x0034


	//----- nvinfo : EIATTR_SW_WAR
	.align		4
.L_31:
        /*00ac*/ 	.byte	0x04, 0x36
        /*00ae*/ 	.short	(.L_33 - .L_32)
.L_32:
        /*00b0*/ 	.word	0x00000008
.L_33:


//--------------------- .nv.callgraph             --------------------------
	.section	.nv.callgraph,"",@"SHT_CUDA_CALLGRAPH"
	.align	4
	.sectionentsize	8
	.align		4
        /*0000*/ 	.word	0x00000000
	.align		4
        /*0004*/ 	.word	0xffffffff
	.align		4
        /*0008*/ 	.word	0x00000000
	.align		4
        /*000c*/ 	.word	0xfffffffe
	.align		4
        /*0010*/ 	.word	0x00000000
	.align		4
        /*0014*/ 	.word	0xfffffffd
	.align		4
        /*0018*/ 	.word	0x00000000
	.align		4
        /*001c*/ 	.word	0xfffffffc


//--------------------- .nv.constant4             --------------------------
	.section	.nv.constant4,"a",@progbits
	.align	8
	.align		8
.nv.constant4:
        /*0000*/ 	.dword	_$_str
	.align		8
        /*0008*/ 	.dword	_$_str_$_2


//--------------------- .text.triton_poi_fused__native_batch_norm_legit_no_training_relu_35 --------------------------
	.section	.text.triton_poi_fused__native_batch_norm_legit_no_training_relu_35,"ax",@progbits
	.align	128
        .global         triton_poi_fused__native_batch_norm_legit_no_training_relu_35
        .type           triton_poi_fused__native_batch_norm_legit_no_training_relu_35,@function
        .size           triton_poi_fused__native_batch_norm_legit_no_training_relu_35,(.L_x_1 - triton_poi_fused__native_batch_norm_legit_no_training_relu_35)
        .other          triton_poi_fused__native_batch_norm_legit_no_training_relu_35,@"STO_CUDA_ENTRY STV_DEFAULT"
triton_poi_fused__native_batch_norm_legit_no_training_relu_35:
.text.triton_poi_fused__native_batch_norm_legit_no_training_relu_35:
[----:B------:R-:W0:Y:S01]  /*0000*/  LDC R1, c[0x0][0x28] ;  /* 0x00000a00ff017b82 */ /* 0x000e220000000800 */
[----:B------:R-:W1:Y:S07]  /*0010*/  S2R R0, SR_TID.X ;  /* 0x0000000000007919 */ /* 0x000e6e0000002100 */
[----:B------:R-:W2:Y:S01]  /*0020*/  LDC.64 R8, c[0x0][0x220] ;  /* 0x00008800ff087b82 */ /* 0x000ea20000000a00 */
[----:B------:R-:W-:Y:S01]  /*0030*/  ULDC.64 UR4, c[0x0][0x208] ;  /* 0x0000820000047ab9 */ /* 0x000fe20000000a00 */
[----:B------:R-:W3:Y:S06]  /*0040*/  S2R R5, SR_CTAID.X ;  /* 0x0000000000057919 */ /* 0x000eec0000002500 */
[----:B------:R-:W4:Y:S08]  /*0050*/  LDC.64 R12, c[0x0][0x210] ;  /* 0x00008400ff0c7b82 */ /* 0x000f300000000a00 */
[----:B------:R-:W5:Y:S08]  /*0060*/  LDC.64 R14, c[0x0][0x218] ;  /* 0x00008600ff0e7b82 */ /* 0x000f700000000a00 */
[----:B------:R-:W5:Y:S01]  /*0070*/  LDC.64 R16, c[0x0][0x228] ;  /* 0x00008a00ff107b82 */ /* 0x000f620000000a00 */
[----:B-1----:R-:W-:-:S07]  /*0080*/  SHF.L.U32 R0, R0, 0x1, RZ ;  /* 0x0000000100007819 */ /* 0x002fce00000006ff */
[----:B------:R-:W1:Y:S01]  /*0090*/  LDC.64 R18, c[0x0][0x230] ;  /* 0x00008c00ff127b82 */ /* 0x000e620000000a00 */
[----:B---3--:R-:W-:Y:S02]  /*00a0*/  SHF.R.S32.HI R3, RZ, 0x17, R5 ;  /* 0x00000017ff037819 */ /* 0x008fe40000011405 */
[----:B------:R-:W-:Y:S02]  /*00b0*/  LOP3.LUT R0, R0, 0xfe, RZ, 0xc0, !PT ;  /* 0x000000fe00007812 */ /* 0x000fe400078ec0ff */
[----:B------:R-:W-:Y:S02]  /*00c0*/  SGXT R3, R3, 0x1 ;  /* 0x000000010303781a */ /* 0x000fe40000000200 */
[----:B------:R-:W-:-:S04]  /*00d0*/  LEA R0, R5, R0, 0x8 ;  /* 0x0000000005007211 */ /* 0x000fc800078e40ff */
[----:B------:R-:W-:Y:S02]  /*00e0*/  LEA.HI R3, R3, R0, RZ, 0x7 ;  /* 0x0000000003037211 */ /* 0x000fe400078f38ff */
[----:B------:R-:W-:Y:S02]  /*00f0*/  ISETP.GE.AND P0, PT, R0, 0x8800, PT ;  /* 0x000088000000780c */ /* 0x000fe40003f06270 */
[----:B------:R-:W-:-:S04]  /*0100*/  LOP3.LUT R3, R3, 0xffffff80, RZ, 0xc0, !PT ;  /* 0xffffff8003037812 */ /* 0x000fc800078ec0ff */
[----:B------:R-:W-:Y:S02]  /*0110*/  IADD3 R11, R0, -R3, RZ ;  /* 0x80000003000b7210 */ /* 0x000fe40007ffe0ff */
[----:B------:R-:W-:-:S03]  /*0120*/  CS2R R2, SRZ ;  /* 0x0000000000027805 */ /* 0x000fc6000001ff00 */
[----:B--2---:R-:W-:-:S05]  /*0130*/  IMAD.WIDE R8, R11, 0x4, R8 ;  /* 0x000000040b087825 */ /* 0x004fca00078e0208 */
[----:B------:R2:W3:Y:S01]  /*0140*/  @!P0 LDG.E.EL.64 R2, desc[UR4][R8.64] ;  /* 0x0000000408028981 */ /* 0x0004e2000c2e1b00 */
[----:B------:R-:W-:Y:S02]  /*0150*/  CS2R R4, SRZ ;  /* 0x0000000000047805 */ /* 0x000fe4000001ff00 */
[----:B------:R-:W-:Y:S01]  /*0160*/  CS2R R6, SRZ ;  /* 0x0000000000067805 */ /* 0x000fe2000001ff00 */
[----:B----4-:R-:W-:-:S04]  /*0170*/  IMAD.WIDE R12, R0, 0x4, R12 ;  /* 0x00000004000c7825 */ /* 0x010fc800078e020c */
[C---:B-----5:R-:W-:Y:S01]  /*0180*/  IMAD.WIDE R14, R11.reuse, 0x4, R14 ;  /* 0x000000040b0e7825 */ /* 0x060fe200078e020e */
[----:B------:R-:W4:Y:S01]  /*0190*/  @!P0 LDG.E.64 R4, desc[UR4][R12.64] ;  /* 0x000000040c048981 */ /* 0x000f22000c1e1b00 */
[----:B--2---:R-:W-:Y:S02]  /*01a0*/  CS2R R8, SRZ ;  /* 0x0000000000087805 */ /* 0x004fe4000001ff00 */
[C---:B0-----:R-:W-:Y:S01]  /*01b0*/  IMAD.WIDE R16, R11.reuse, 0x4, R16 ;  /* 0x000000040b107825 */ /* 0x041fe200078e0210 */
[----:B------:R0:W4:Y:S03]  /*01c0*/  @!P0 LDG.E.EL.64 R6, desc[UR4][R14.64] ;  /* 0x000000040e068981 */ /* 0x000126000c2e1b00 */
[----:B-1----:R-:W-:Y:S01]  /*01d0*/  IMAD.WIDE R18, R11, 0x4, R18 ;  /* 0x000000040b127825 */ /* 0x002fe200078e0212 */
[----:B------:R-:W-:-:S04]  /*01e0*/  CS2R R10, SRZ ;  /* 0x00000000000a7805 */ /* 0x000fc8000001ff00 */
[----:B------:R-:W2:Y:S04]  /*01f0*/  @!P0 LDG.E.EL.64 R8, desc[UR4][R18.64] ;  /* 0x0000000412088981 */ /* 0x000ea8000c2e1b00 */
[----:B------:R-:W2:Y:S01]  /*0200*/  @!P0 LDG.E.EL.64 R10, desc[UR4][R16.64] ;  /* 0x00000004100a8981 */ /* 0x000ea2000c2e1b00 */
[----:B0-----:R-:W-:Y:S01]  /*0210*/  HFMA2.MMA R14, -RZ, RZ, 1.625, 0 ;  /* 0x3e800000ff0e7435 */ /* 0x001fe200000001ff */
[----:B---3--:R-:W-:Y:S01]  /*0220*/  FADD R2, R2, 9.9999997473787516356e-06 ;  /* 0x3727c5ac02027421 */ /* 0x008fe20000000000 */
[----:B------:R-:W-:-:S03]  /*0230*/  FADD R3, R3, 9.9999997473787516356e-06 ;  /* 0x3727c5ac03037421 */ /* 0x000fc60000000000 */
[----:B------:R-:W0:Y:S08]  /*0240*/  MUFU.SQRT R12, R2 ;  /* 0x00000002000c7308 */ /* 0x000e300000002000 */
[----:B------:R1:W3:Y:S01]  /*0250*/  MUFU.SQRT R13, R3 ;  /* 0x00000003000d7308 */ /* 0x0002e20000002000 */
[C---:B0-----:R-:W-:Y:S02]  /*0260*/  FSETP.GT.AND P1, PT, R12.reuse, 8.50705917302346158658e+37, PT ;  /* 0x7e8000000c00780b */ /* 0x041fe40003f24000 */
[----:B------:R-:W-:Y:S01]  /*0270*/  FSETP.GEU.AND P3, PT, R12, 1.175494350822287508e-38, PT ;  /* 0x008000000c00780b */ /* 0x000fe20003f6e000 */
[----:B-1----:R-:W0:Y:S01]  /*0280*/  LDC.64 R2, c[0x0][0x238] ;  /* 0x00008e00ff027b82 */ /* 0x002e220000000a00 */
[----:B---3--:R-:W-:-:S02]  /*0290*/  FSETP.GT.AND P2, PT, R13, 8.50705917302346158658e+37, PT ;  /* 0x7e8000000d00780b */ /* 0x008fc40003f44000 */
[----:B------:R-:W-:-:S07]  /*02a0*/  FSETP.GEU.AND P4, PT, R13, 1.175494350822287508e-38, PT ;  /* 0x008000000d00780b */ /* 0x000fce0003f8e000 */
[----:B------:R-:W-:-:S04]  /*02b0*/  @P1 FMUL R12, R12, 0.25 ;  /* 0x3e8000000c0c1820 */ /* 0x000fc80000400000 */
[----:B------:R-:W-:Y:S01]  /*02c0*/  @!P3 FMUL R12, R12, 16777216 ;  /* 0x4b8000000c0cb820 */ /* 0x000fe20000400000 */
[----:B------:R-:W-:-:S04]  /*02d0*/  @P2 FMUL R13, R13, 0.25 ;  /* 0x3e8000000d0d2820 */ /* 0x000fc80000400000 */
[----:B------:R-:W-:Y:S01]  /*02e0*/  @!P4 FMUL R13, R13, 16777216 ;  /* 0x4b8000000d0dc820 */ /* 0x000fe20000400000 */
[----:B------:R-:W1:Y:S01]  /*02f0*/  MUFU.RCP R12, R12 ;  /* 0x0000000c000c7308 */ /* 0x000e620000001000 */
[----:B------:R-:W-:-:S07]  /*0300*/  FSEL R15, R14, 1, P1 ;  /* 0x3f8000000e0f7808 */ /* 0x000fce0000800000 */
[----:B------:R-:W3:Y:S01]  /*0310*/  MUFU.RCP R13, R13 ;  /* 0x0000000d000d7308 */ /* 0x000ee20000001000 */
[----:B------:R-:W-:Y:S01]  /*0320*/  FSEL R14, R14, 1, P2 ;  /* 0x3f8000000e0e7808 */ /* 0x000fe20001000000 */
[----:B------:R-:W-:-:S04]  /*0330*/  @!P3 FMUL R15, R15, 16777216 ;  /* 0x4b8000000f0fb820 */ /* 0x000fc80000400000 */
[----:B------:R-:W-:Y:S01]  /*0340*/  @!P4 FMUL R14, R14, 16777216 ;  /* 0x4b8000000e0ec820 */ /* 0x000fe20000400000 */
[----:B----4-:R-:W-:Y:S01]  /*0350*/  FADD R5, -R7, R5 ;  /* 0x0000000507057221 */ /* 0x010fe20000000100 */
[----:B------:R-:W-:Y:S01]  /*0360*/  FADD R4, -R6, R4 ;  /* 0x0000000406047221 */ /* 0x000fe20000000100 */
[----:B-1----:R-:W-:Y:S01]  /*0370*/  FMUL R15, R12, R15 ;  /* 0x0000000f0c0f7220 */ /* 0x002fe20000400000 */
[----:B---3--:R-:W-:-:S03]  /*0380*/  FMUL R14, R13, R14 ;  /* 0x0000000e0d0e7220 */ /* 0x008fc60000400000 */
[----:B------:R-:W-:Y:S01]  /*0390*/  FMUL R15, R4, R15 ;  /* 0x0000000f040f7220 */ /* 0x000fe20000400000 */
[----:B------:R-:W-:-:S03]  /*03a0*/  FMUL R14, R5, R14 ;  /* 0x0000000e050e7220 */ /* 0x000fc60000400000 */
[----:B--2---:R-:W-:Y:S01]  /*03b0*/  FFMA R8, R15, R10, R8 ;  /* 0x0000000a0f087223 */ /* 0x004fe20000000008 */
[----:B------:R-:W-:-:S04]  /*03c0*/  FFMA R9, R14, R11, R9 ;  /* 0x0000000b0e097223 */ /* 0x000fc80000000009 */
[----:B------:R-:W-:Y:S02]  /*03d0*/  FSETP.GEU.AND P1, PT, R8, RZ, PT ;  /* 0x000000ff0800720b */ /* 0x000fe40003f2e000 */
[C---:B------:R-:W-:Y:S01]  /*03e0*/  FSETP.GEU.AND P2, PT, R9.reuse, RZ, PT ;  /* 0x000000ff0900720b */ /* 0x040fe20003f4e000 */
[----:B0-----:R-:W-:Y:S01]  /*03f0*/  IMAD.WIDE R2, R0, 0x4, R2 ;  /* 0x0000000400027825 */ /* 0x001fe200078e0202 */
[----:B------:R-:W-:Y:S02]  /*0400*/  FSEL R8, R8, RZ, P1 ;  /* 0x000000ff08087208 */ /* 0x000fe40000800000 */
[----:B------:R-:W-:Y:S01]  /*0410*/  FSEL R9, R9, RZ, P2 ;  /* 0x000000ff09097208 */ /* 0x000fe20001000000 */
[----:B------:R-:W-:Y:S08]  /*0420*/  @P0 EXIT ;  /* 0x000000000000094d */ /* 0x000ff00003800000 */
[----:B------:R-:W-:Y:S01]  /*0430*/  STG.E.64 desc[UR4][R2.64], R8 ;  /* 0x0000000802007986 */ /* 0x000fe2000c101b04 */
[----:B------:R-:W-:Y:S05]  /*0440*/  EXIT ;  /* 0x000000000000794d */ /* 0x000fea0003800000 */
.L_x_0:
[----:B------:R-:W-:-:S00]  /*0450*/  BRA `(.L_x_0) ;  /* 0xfffffffc00fc7947 */ /* 0x000fc0000383ffff */
[----:B------:R-:W-:-:S00]  /*0460*/  NOP ;  /* 0x0000000000007918 */ /* 0x000fc00000000000 */
        /* <DEDUP_REMOVED lines=9> */
.L_x_1:


//--------------------- .nv.global.init           --------------------------
	.section	.nv.global.init,"aw",@progbits
.nv.global.init:
	.type		_$_str,@object
	.size		_$_str,(_$_str_$_2 - _$_str)
_$_str:
        /*0000*/ 	.byte	0x5f, 0x5f, 0x43, 0x55, 0x44, 0x41, 0x5f, 0x46, 0x54, 0x5a, 0x00
	.type		_$_str_$_2,@object
	.size		_$_str_$_2,(.L_1 - _$_str_$_2)
_$_str_$_2:
        /*000b*/ 	.byte	0x5f, 0x5f, 0x43, 0x55, 0x44, 0x41, 0x5f, 0x50, 0x52, 0x45, 0x43, 0x5f, 0x53, 0x51, 0x52, 0x54
        /*001b*/ 	.byte	0x00
.L_1:


//--------------------- .nv.constant0.triton_poi_fused__native_batch_norm_legit_no_training_relu_35 --------------------------
	.section	.nv.constant0.triton_poi_fused__native_batch_norm_legit_no_training_relu_35,"a",@progbits
	.sectionflags	@""
	.align	4
.nv.constant0.triton_poi_fused__native_batch_norm_legit_no_training_relu_35:
	.zero		580
